//
// Generated by NVIDIA NVVM Compiler
//
// Compiler Build ID: CL-36424714
// Cuda compilation tools, release 13.0, V13.0.88
// Based on NVVM 20.0.0
//

.version 9.0
.target sm_100
.address_size 64

	// .globl	_Z19cuda_insertion_sortPii

.visible .entry _Z19cuda_insertion_sortPii(
	.param .u64 .ptr .align 1 _Z19cuda_insertion_sortPii_param_0,
	.param .u32 _Z19cuda_insertion_sortPii_param_1
)
{
	.reg .pred 	%p<25>;
	.reg .b16 	%rs<11>;
	.reg .b32 	%r<90>;
	.reg .b64 	%rd<43>;

	ld.param.u64 	%rd21, [_Z19cuda_insertion_sortPii_param_0];
	ld.param.u32 	%r49, [_Z19cuda_insertion_sortPii_param_1];
	cvta.to.global.u64 	%rd1, %rd21;
	setp.lt.s32 	%p1, %r49, 2;
	@%p1 bra 	$L__BB0_42;
	mov.b32 	%r70, 1;
	mov.b32 	%r71, 0;
	mov.b16 	%rs9, 0;
	mov.u16 	%rs10, %rs9;
$L__BB0_2:
	mov.u32 	%r1, %r71;
	mov.u32 	%r71, %r70;
	add.s16 	%rs10, %rs10, 1;
	setp.lt.u32 	%p2, %r1, 7;
	mov.u32 	%r87, %r71;
	@%p2 bra 	$L__BB0_22;
	mul.wide.u32 	%rd22, %r71, 4;
	add.s64 	%rd23, %rd1, %rd22;
	ld.global.u32 	%r74, [%rd23];
	add.s32 	%r73, %r71, -4;
	and.b32  	%r52, %r71, -8;
	neg.s32 	%r72, %r52;
$L__BB0_4:
	.pragma "nounroll";
	add.s32 	%r53, %r73, 4;
	mul.wide.u32 	%rd24, %r53, 4;
	add.s64 	%rd2, %rd1, %rd24;
	add.s32 	%r54, %r73, 3;
	mul.wide.u32 	%rd25, %r54, 4;
	add.s64 	%rd3, %rd1, %rd25;
	ld.global.u32 	%r75, [%rd3];
	setp.ge.s32 	%p3, %r74, %r75;
	@%p3 bra 	$L__BB0_6;
	st.global.u32 	[%rd2], %r75;
	st.global.u32 	[%rd3], %r74;
	mov.u32 	%r75, %r74;
$L__BB0_6:
	add.s32 	%r55, %r73, 2;
	mul.wide.u32 	%rd26, %r55, 4;
	add.s64 	%rd4, %rd1, %rd26;
	ld.global.u32 	%r76, [%rd4];
	setp.ge.s32 	%p4, %r75, %r76;
	@%p4 bra 	$L__BB0_8;
	st.global.u32 	[%rd3], %r76;
	st.global.u32 	[%rd4], %r75;
	mov.u32 	%r76, %r75;
$L__BB0_8:
	add.s32 	%r56, %r73, 1;
	mul.wide.u32 	%rd27, %r56, 4;
	add.s64 	%rd5, %rd1, %rd27;
	ld.global.u32 	%r77, [%rd5];
	setp.ge.s32 	%p5, %r76, %r77;
	@%p5 bra 	$L__BB0_10;
	st.global.u32 	[%rd4], %r77;
	st.global.u32 	[%rd5], %r76;
	mov.u32 	%r77, %r76;
$L__BB0_10:
	mul.wide.u32 	%rd28, %r73, 4;
	add.s64 	%rd6, %rd1, %rd28;
	ld.global.u32 	%r78, [%rd6];
	setp.ge.s32 	%p6, %r77, %r78;
	@%p6 bra 	$L__BB0_12;
	st.global.u32 	[%rd5], %r78;
	st.global.u32 	[%rd6], %r77;
	mov.u32 	%r78, %r77;
$L__BB0_12:
	add.s32 	%r57, %r73, -1;
	mul.wide.u32 	%rd29, %r57, 4;
	add.s64 	%rd7, %rd1, %rd29;
	ld.global.u32 	%r79, [%rd7];
	setp.ge.s32 	%p7, %r78, %r79;
	@%p7 bra 	$L__BB0_14;
	st.global.u32 	[%rd6], %r79;
	st.global.u32 	[%rd7], %r78;
	mov.u32 	%r79, %r78;
$L__BB0_14:
	add.s32 	%r58, %r73, -2;
	mul.wide.u32 	%rd30, %r58, 4;
	add.s64 	%rd8, %rd1, %rd30;
	ld.global.u32 	%r80, [%rd8];
	setp.ge.s32 	%p8, %r79, %r80;
	@%p8 bra 	$L__BB0_16;
	st.global.u32 	[%rd7], %r80;
	st.global.u32 	[%rd8], %r79;
	mov.u32 	%r80, %r79;
$L__BB0_16:
	add.s32 	%r59, %r73, -3;
	mul.wide.u32 	%rd31, %r59, 4;
	add.s64 	%rd9, %rd1, %rd31;
	ld.global.u32 	%r81, [%rd9];
	setp.ge.s32 	%p9, %r80, %r81;
	@%p9 bra 	$L__BB0_18;
	st.global.u32 	[%rd8], %r81;
	st.global.u32 	[%rd9], %r80;
	mov.u32 	%r81, %r80;
$L__BB0_18:
	add.s32 	%r60, %r73, -4;
	mul.wide.u32 	%rd32, %r60, 4;
	add.s64 	%rd10, %rd1, %rd32;
	ld.global.u32 	%r74, [%rd10];
	setp.ge.s32 	%p10, %r81, %r74;
	@%p10 bra 	$L__BB0_20;
	st.global.u32 	[%rd9], %r74;
	st.global.u32 	[%rd10], %r81;
	mov.u32 	%r74, %r81;
$L__BB0_20:
	add.s32 	%r73, %r73, -8;
	add.s32 	%r72, %r72, 8;
	setp.ne.s32 	%p11, %r72, 0;
	@%p11 bra 	$L__BB0_4;
	add.s32 	%r87, %r73, 4;
$L__BB0_22:
	and.b32  	%r61, %r71, 7;
	setp.eq.s32 	%p12, %r61, 0;
	@%p12 bra 	$L__BB0_41;
	cvt.u32.u16 	%r62, %rs10;
	and.b32  	%r29, %r62, 7;
	add.s32 	%r63, %r29, -1;
	setp.lt.u32 	%p13, %r63, 3;
	@%p13 bra 	$L__BB0_32;
	mul.wide.u32 	%rd33, %r87, 4;
	add.s64 	%rd11, %rd1, %rd33;
	ld.global.u32 	%r30, [%rd11];
	add.s32 	%r64, %r87, -1;
	mul.wide.u32 	%rd34, %r64, 4;
	add.s64 	%rd12, %rd1, %rd34;
	ld.global.u32 	%r84, [%rd12];
	setp.ge.s32 	%p14, %r30, %r84;
	@%p14 bra 	$L__BB0_26;
	st.global.u32 	[%rd11], %r84;
	st.global.u32 	[%rd12], %r30;
	mov.u32 	%r84, %r30;
$L__BB0_26:
	add.s32 	%r65, %r87, -2;
	mul.wide.u32 	%rd35, %r65, 4;
	add.s64 	%rd13, %rd1, %rd35;
	ld.global.u32 	%r85, [%rd13];
	setp.ge.s32 	%p15, %r84, %r85;
	@%p15 bra 	$L__BB0_28;
	st.global.u32 	[%rd12], %r85;
	st.global.u32 	[%rd13], %r84;
	mov.u32 	%r85, %r84;
$L__BB0_28:
	add.s32 	%r66, %r87, -3;
	mul.wide.u32 	%rd36, %r66, 4;
	add.s64 	%rd14, %rd1, %rd36;
	ld.global.u32 	%r86, [%rd14];
	setp.ge.s32 	%p16, %r85, %r86;
	@%p16 bra 	$L__BB0_30;
	st.global.u32 	[%rd13], %r86;
	st.global.u32 	[%rd14], %r85;
	mov.u32 	%r86, %r85;
$L__BB0_30:
	add.s32 	%r87, %r87, -4;
	mul.wide.u32 	%rd37, %r87, 4;
	add.s64 	%rd15, %rd1, %rd37;
	ld.global.u32 	%r38, [%rd15];
	setp.ge.s32 	%p17, %r86, %r38;
	@%p17 bra 	$L__BB0_32;
	st.global.u32 	[%rd14], %r38;
	st.global.u32 	[%rd15], %r86;
$L__BB0_32:
	and.b32  	%r67, %r29, 3;
	setp.eq.s32 	%p18, %r67, 0;
	@%p18 bra 	$L__BB0_41;
	and.b16  	%rs7, %rs9, 3;
	setp.eq.s16 	%p19, %rs7, 0;
	@%p19 bra 	$L__BB0_38;
	mul.wide.u32 	%rd38, %r87, 4;
	add.s64 	%rd16, %rd1, %rd38;
	ld.global.u32 	%r40, [%rd16];
	add.s32 	%r68, %r87, -1;
	mul.wide.u32 	%rd39, %r68, 4;
	add.s64 	%rd17, %rd1, %rd39;
	ld.global.u32 	%r88, [%rd17];
	setp.ge.s32 	%p20, %r40, %r88;
	@%p20 bra 	$L__BB0_36;
	st.global.u32 	[%rd16], %r88;
	st.global.u32 	[%rd17], %r40;
	mov.u32 	%r88, %r40;
$L__BB0_36:
	add.s32 	%r87, %r87, -2;
	mul.wide.u32 	%rd40, %r87, 4;
	add.s64 	%rd18, %rd1, %rd40;
	ld.global.u32 	%r44, [%rd18];
	setp.ge.s32 	%p21, %r88, %r44;
	@%p21 bra 	$L__BB0_38;
	st.global.u32 	[%rd17], %r44;
	st.global.u32 	[%rd18], %r88;
$L__BB0_38:
	and.b16  	%rs8, %rs9, 1;
	setp.eq.b16 	%p22, %rs8, 1;
	@%p22 bra 	$L__BB0_41;
	mul.wide.u32 	%rd41, %r87, 4;
	add.s64 	%rd19, %rd1, %rd41;
	ld.global.u32 	%r46, [%rd19];
	add.s32 	%r69, %r87, -1;
	mul.wide.u32 	%rd42, %r69, 4;
	add.s64 	%rd20, %rd1, %rd42;
	ld.global.u32 	%r47, [%rd20];
	setp.ge.s32 	%p23, %r46, %r47;
	@%p23 bra 	$L__BB0_41;
	st.global.u32 	[%rd19], %r47;
	st.global.u32 	[%rd20], %r46;
$L__BB0_41:
	add.s32 	%r70, %r71, 1;
	setp.ne.s32 	%p24, %r70, %r49;
	add.s16 	%rs9, %rs9, 1;
	@%p24 bra 	$L__BB0_2;
$L__BB0_42:
	ret;

}


// ===== COMPILED SASS (sm_100) =====

	.target	sm_100

	.elftype	@"ET_EXEC"


//--------------------- .note.nv.tkinfo           --------------------------
	.section	.note.nv.tkinfo,"",@"SHT_NOTE"
	.sectionflags	@"SHF_NOTE_NV_TKINFO"
	.tkinfo
        /*0018*/ 	.word	0x00000002
        /*0030*/ 	.string	""
        /*0030*/ 	.string	"ptxas"
        /*0030*/ 	.string	"Cuda compilation tools, release 13.0, V13.0.88"
        /*0030*/ 	.string	"Build cuda_13.0.r13.0/compiler.36424714_0"
        /*0030*/ 	.string	"-arch sm_100 -m 64 "



//--------------------- .note.nv.cuinfo           --------------------------
	.section	.note.nv.cuinfo,"",@"SHT_NOTE"
	.sectionflags	@"SHF_NOTE_NV_CUINFO"
        /*0018*/ 	.short	0x0002
        /*001a*/ 	.short	0x0064
        /*001c*/ 	.short	0x0082
	.zero		2


//--------------------- .nv.info                  --------------------------
	.section	.nv.info,"",@"SHT_CUDA_INFO"
	.align	4


	//----- nvinfo : EIATTR_REGCOUNT
	.align		4
        /*0000*/ 	.byte	0x04, 0x2f
        /*0002*/ 	.short	(.L_1 - .L_0)
	.align		4
.L_0:
        /*0004*/ 	.word	index@(_Z19cuda_insertion_sortPii)
        /*0008*/ 	.word	0x0000001a


	//----- nvinfo : EIATTR_FRAME_SIZE
	.align		4
.L_1:
        /*000c*/ 	.byte	0x04, 0x11
        /*000e*/ 	.short	(.L_3 - .L_2)
	.align		4
.L_2:
        /*0010*/ 	.word	index@(_Z19cuda_insertion_sortPii)
        /*0014*/ 	.word	0x00000000


	//----- nvinfo : EIATTR_MIN_STACK_SIZE
	.align		4
.L_3:
        /*0018*/ 	.byte	0x04, 0x12
        /*001a*/ 	.short	(.L_5 - .L_4)
	.align		4
.L_4:
        /*001c*/ 	.word	index@(_Z19cuda_insertion_sortPii)
        /*0020*/ 	.word	0x00000000
.L_5:


//--------------------- .nv.compat                --------------------------
	.section	.nv.compat,"",@"SHT_CUDA_COMPAT_INFO"
	.align	4
        /*0000*/ 	.byte	0x02, 0x09, 0x00, 0x00, 0x02, 0x02, 0x01, 0x00, 0x02, 0x05, 0x05, 0x00, 0x03, 0x07, 0x01, 0x01
        /*0010*/ 	.byte	0x02, 0x03, 0x00, 0x00, 0x02, 0x06, 0x01, 0x00, 0x04, 0x0b, 0x08, 0x00, 0x09, 0x00, 0x00, 0x00
        /*0020*/ 	.byte	0x00, 0x00, 0x00, 0x00


//--------------------- .nv.info._Z19cuda_insertion_sortPii --------------------------
	.section	.nv.info._Z19cuda_insertion_sortPii,"",@"SHT_CUDA_INFO"
	.sectionflags	@""
	.align	4


	//----- nvinfo : EIATTR_CUDA_API_VERSION
	.align		4
        /*0000*/ 	.byte	0x04, 0x37
        /*0002*/ 	.short	(.L_7 - .L_6)
.L_6:
        /*0004*/ 	.word	0x00000082


	//----- nvinfo : EIATTR_KPARAM_INFO
	.align		4
.L_7:
        /*0008*/ 	.byte	0x04, 0x17
        /*000a*/ 	.short	(.L_9 - .L_8)
.L_8:
        /*000c*/ 	.word	0x00000000
        /*0010*/ 	.short	0x0001
        /*0012*/ 	.short	0x0008
        /*0014*/ 	.byte	0x00, 0xf0, 0x11, 0x00


	//----- nvinfo : EIATTR_KPARAM_INFO
	.align		4
.L_9:
        /*0018*/ 	.byte	0x04, 0x17
        /*001a*/ 	.short	(.L_11 - .L_10)
.L_10:
        /*001c*/ 	.word	0x00000000
        /*0020*/ 	.short	0x0000
        /*0022*/ 	.short	0x0000
        /*0024*/ 	.byte	0x00, 0xf5, 0x21, 0x00


	//----- nvinfo : EIATTR_SPARSE_MMA_MASK
	.align		4
.L_11:
        /*0028*/ 	.byte	0x03, 0x50
        /*002a*/ 	.short	0x0000


	//----- nvinfo : EIATTR_MAXREG_COUNT
	.align		4
        /*002c*/ 	.byte	0x03, 0x1b
        /*002e*/ 	.short	0x00ff


	//----- nvinfo : EIATTR_MERCURY_ISA_VERSION
	.align		4
        /*0030*/ 	.byte	0x03, 0x5f
        /*0032*/ 	.short	0x0101


	//----- nvinfo : EIATTR_VRC_CTA_INIT_COUNT
	.align		4
        /*0034*/ 	.byte	0x02, 0x4a
	.zero		1
	.zero		1


	//----- nvinfo : EIATTR_EXIT_INSTR_OFFSETS
	.align		4
        /*0038*/ 	.byte	0x04, 0x1c
        /*003a*/ 	.short	(.L_13 - .L_12)


	//   ....[0]....
.L_12:
        /*003c*/ 	.word	0x00000030


	//   ....[1]....
        /*0040*/ 	.word	0x000009c0


	//----- nvinfo : EIATTR_CBANK_PARAM_SIZE
	.align		4
.L_13:
        /*0044*/ 	.byte	0x03, 0x19
        /*0046*/ 	.short	0x000c


	//----- nvinfo : EIATTR_PARAM_CBANK
	.align		4
        /*0048*/ 	.byte	0x04, 0x0a
        /*004a*/ 	.short	(.L_15 - .L_14)
	.align		4
.L_14:
        /*004c*/ 	.word	index@(.nv.constant0._Z19cuda_insertion_sortPii)
        /*0050*/ 	.short	0x0380
        /*0052*/ 	.short	0x000c


	//----- nvinfo : EIATTR_SW_WAR
	.align		4
.L_15:
        /*0054*/ 	.byte	0x04, 0x36
        /*0056*/ 	.short	(.L_17 - .L_16)
.L_16:
        /*0058*/ 	.word	0x00000008
.L_17:


//--------------------- .nv.callgraph             --------------------------
	.section	.nv.callgraph,"",@"SHT_CUDA_CALLGRAPH"
	.align	4
	.sectionentsize	8
	.align		4
        /*0000*/ 	.word	0x00000000
	.align		4
        /*0004*/ 	.word	0xffffffff
	.align		4
        /*0008*/ 	.word	0x00000000
	.align		4
        /*000c*/ 	.word	0xfffffffe
	.align		4
        /*0010*/ 	.word	0x00000000
	.align		4
        /*0014*/ 	.word	0xfffffffd
	.align		4
        /*0018*/ 	.word	0x00000000
	.align		4
        /*001c*/ 	.word	0xfffffffc


//--------------------- .text._Z19cuda_insertion_sortPii --------------------------
	.section	.text._Z19cuda_insertion_sortPii,"ax",@progbits
	.align	128
        .global         _Z19cuda_insertion_sortPii
        .type           _Z19cuda_insertion_sortPii,@function
        .size           _Z19cuda_insertion_sortPii,(.L_x_7 - _Z19cuda_insertion_sortPii)
        .other          _Z19cuda_insertion_sortPii,@"STO_CUDA_ENTRY STV_DEFAULT"
_Z19cuda_insertion_sortPii:
.text._Z19cuda_insertion_sortPii:
[----:B------:R-:W-:Y:S08]  /*0000*/  LDC R1, c[0x0][0x37c] ;  /* 0x0000df00ff017b82 */ /* 0x000ff00000000800 */
[----:B------:R-:W0:Y:S02]  /*0010*/  LDC R0, c[0x0][0x388] ;  /* 0x0000e200ff007b82 */ /* 0x000e240000000800 */
[----:B0-----:R-:W-:-:S13]  /*0020*/  ISETP.GE.AND P0, PT, R0, 0x2, PT ;  /* 0x000000020000780c */ /* 0x001fda0003f06270 */
[----:B------:R-:W-:Y:S05]  /*0030*/  @!P0 EXIT ;  /* 0x000000000000894d */ /* 0x000fea0003800000 */
[----:B------:R-:W-:Y:S01]  /*0040*/  IMAD.MOV.U32 R7, RZ, RZ, 0x1 ;  /* 0x00000001ff077424 */ /* 0x000fe200078e00ff */
[----:B------:R-:W-:Y:S01]  /*0050*/  PRMT R2, RZ, 0x7610, R2 ;  /* 0x00007610ff027816 */ /* 0x000fe20000000002 */
[----:B------:R-:W-:Y:S01]  /*0060*/  IMAD.MOV.U32 R0, RZ, RZ, RZ ;  /* 0x000000ffff007224 */ /* 0x000fe200078e00ff */
[----:B------:R-:W-:Y:S01]  /*0070*/  PRMT R3, RZ, 0x7610, R3 ;  /* 0x00007610ff037816 */ /* 0x000fe20000000003 */
[----:B------:R-:W0:Y:S01]  /*0080*/  LDCU.64 UR4, c[0x0][0x358] ;  /* 0x00006b00ff0477ac */ /* 0x000e220008000a00 */
[----:B------:R-:W-:-:S05]  /*0090*/  NOP ;  /* 0x0000000000007918 */ /* 0x000fca0000000000 */
.L_x_5:
[----:B------:R-:W-:Y:S01]  /*00a0*/  ISETP.GE.U32.AND P0, PT, R0, 0x7, PT ;  /* 0x000000070000780c */ /* 0x000fe20003f06070 */
[----:B------:R-:W-:Y:S01]  /*00b0*/  IMAD.MOV.U32 R0, RZ, RZ, R7 ;  /* 0x000000ffff007224 */ /* 0x000fe200078e0007 */
[----:B------:R-:W-:-:S11]  /*00c0*/  IADD3 R3, PT, PT, R3, 0x1, RZ ;  /* 0x0000000103037810 */ /* 0x000fd60007ffe0ff */
[----:B-12---:R-:W-:Y:S05]  /*00d0*/  @!P0 BRA `(.L_x_0) ;  /* 0x0000000400148947 */ /* 0x006fea0003800000 */
[----:B------:R-:W1:Y:S08]  /*00e0*/  LDC.64 R8, c[0x0][0x380] ;  /* 0x0000e000ff087b82 */ /* 0x000e700000000a00 */
[----:B------:R-:W2:Y:S01]  /*00f0*/  LDC.64 R4, c[0x0][0x380] ;  /* 0x0000e000ff047b82 */ /* 0x000ea20000000a00 */
[----:B-1----:R-:W-:-:S05]  /*0100*/  IMAD.WIDE.U32 R8, R0, 0x4, R8 ;  /* 0x0000000400087825 */ /* 0x002fca00078e0008 */
[----:B0-----:R0:W5:Y:S01]  /*0110*/  LDG.E R17, desc[UR4][R8.64] ;  /* 0x0000000408117981 */ /* 0x001162000c1e1900 */
[C---:B------:R-:W-:Y:S01]  /*0120*/  LOP3.LUT R6, R0.reuse, 0xfffffff8, RZ, 0xc0, !PT ;  /* 0xfffffff800067812 */ /* 0x040fe200078ec0ff */
[----:B------:R-:W-:-:S03]  /*0130*/  VIADD R7, R0, 0xfffffffc ;  /* 0xfffffffc00077836 */ /* 0x000fc60000000000 */
[----:B--2---:R-:W-:-:S07]  /*0140*/  IADD3 R6, PT, PT, -R6, RZ, RZ ;  /* 0x000000ff06067210 */ /* 0x004fce0007ffe1ff */
.L_x_1:
[----:B0-----:R-:W-:-:S04]  /*0150*/  VIADD R9, R7, 0x3 ;  /* 0x0000000307097836 */ /* 0x001fc80000000000 */
[----:B------:R-:W-:-:S05]  /*0160*/  IMAD.WIDE.U32 R8, R9, 0x4, R4 ;  /* 0x0000000409087825 */ /* 0x000fca00078e0004 */
[----:B------:R-:W2:Y:S01]  /*0170*/  LDG.E R19, desc[UR4][R8.64] ;  /* 0x0000000408137981 */ /* 0x000ea2000c1e1900 */
[C---:B-1----:R-:W-:Y:S01]  /*0180*/  VIADD R15, R7.reuse, 0x4 ;  /* 0x00000004070f7836 */ /* 0x042fe20000000000 */
[----:B------:R-:W-:-:S03]  /*0190*/  IADD3 R11, PT, PT, R7, 0x2, RZ ;  /* 0x00000002070b7810 */ /* 0x000fc60007ffe0ff */
[----:B------:R-:W-:-:S04]  /*01a0*/  IMAD.WIDE.U32 R14, R15, 0x4, R4 ;  /* 0x000000040f0e7825 */ /* 0x000fc800078e0004 */
[----:B------:R-:W-:Y:S01]  /*01b0*/  IMAD.WIDE.U32 R10, R11, 0x4, R4 ;  /* 0x000000040b0a7825 */ /* 0x000fe200078e0004 */
[----:B--2--5:R-:W-:-:S13]  /*01c0*/  ISETP.GE.AND P0, PT, R17, R19, PT ;  /* 0x000000131100720c */ /* 0x024fda0003f06270 */
[----:B------:R0:W-:Y:S04]  /*01d0*/  @!P0 STG.E desc[UR4][R14.64], R19 ;  /* 0x000000130e008986 */ /* 0x0001e8000c101904 */
[----:B------:R-:W-:Y:S04]  /*01e0*/  @!P0 STG.E desc[UR4][R8.64], R17 ;  /* 0x0000001108008986 */ /* 0x000fe8000c101904 */
[----:B------:R-:W2:Y:S01]  /*01f0*/  LDG.E R21, desc[UR4][R10.64] ;  /* 0x000000040a157981 */ /* 0x000ea2000c1e1900 */
[----:B------:R-:W-:Y:S02]  /*0200*/  VIADD R13, R7, 0x1 ;  /* 0x00000001070d7836 */ /* 0x000fe40000000000 */
[----:B0-----:R-:W-:-:S02]  /*0210*/  @!P0 IMAD.MOV.U32 R19, RZ, RZ, R17 ;  /* 0x000000ffff138224 */ /* 0x001fc400078e0011 */
[----:B------:R-:W-:-:S03]  /*0220*/  IMAD.WIDE.U32 R12, R13, 0x4, R4 ;  /* 0x000000040d0c7825 */ /* 0x000fc600078e0004 */
[----:B--2---:R-:W-:-:S13]  /*0230*/  ISETP.GE.AND P0, PT, R19, R21, PT ;  /* 0x000000151300720c */ /* 0x004fda0003f06270 */
[----:B------:R0:W-:Y:S04]  /*0240*/  @!P0 STG.E desc[UR4][R8.64], R21 ;  /* 0x0000001508008986 */ /* 0x0001e8000c101904 */
[----:B------:R-:W-:Y:S04]  /*0250*/  @!P0 STG.E desc[UR4][R10.64], R19 ;  /* 0x000000130a008986 */ /* 0x000fe8000c101904 */
[----:B------:R-:W2:Y:S01]  /*0260*/  LDG.E R23, desc[UR4][R12.64] ;  /* 0x000000040c177981 */ /* 0x000ea2000c1e1900 */
[----:B------:R-:W-:Y:S01]  /*0270*/  IMAD.WIDE.U32 R14, R7, 0x4, R4 ;  /* 0x00000004070e7825 */ /* 0x000fe200078e0004 */
[----:B0-----:R-:W-:-:S04]  /*0280*/  @!P0 MOV R21, R19 ;  /* 0x0000001300158202 */ /* 0x001fc80000000f00 */
[----:B--2---:R-:W-:-:S13]  /*0290*/  ISETP.GE.AND P0, PT, R21, R23, PT ;  /* 0x000000171500720c */ /* 0x004fda0003f06270 */
        /* <DEDUP_REMOVED lines=10> */
[----:B------:R-:W-:Y:S01]  /*0340*/  VIADD R11, R7, 0xfffffffe ;  /* 0xfffffffe070b7836 */ /* 0x000fe20000000000 */
[----:B0-----:R-:W-:-:S03]  /*0350*/  @!P0 MOV R17, R23 ;  /* 0x0000001700118202 */ /* 0x001fc60000000f00 */
[----:B------:R-:W-:Y:S01]  /*0360*/  IMAD.WIDE.U32 R10, R11, 0x4, R4 ;  /* 0x000000040b0a7825 */ /* 0x000fe200078e0004 */
[----:B--2---:R-:W-:-:S13]  /*0370*/  ISETP.GE.AND P0, PT, R17, R19, PT ;  /* 0x000000131100720c */ /* 0x004fda0003f06270 */
[----:B------:R0:W-:Y:S04]  /*0380*/  @!P0 STG.E desc[UR4][R14.64], R19 ;  /* 0x000000130e008986 */ /* 0x0001e8000c101904 */
[----:B------:R-:W-:Y:S04]  /*0390*/  @!P0 STG.E desc[UR4][R8.64], R17 ;  /* 0x0000001108008986 */ /* 0x000fe8000c101904 */
[----:B------:R-:W2:Y:S01]  /*03a0*/  LDG.E R21, desc[UR4][R10.64] ;  /* 0x000000040a157981 */ /* 0x000ea2000c1e1900 */
[----:B------:R-:W-:Y:S01]  /*03b0*/  IADD3 R13, PT, PT, R7, -0x3, RZ ;  /* 0xfffffffd070d7810 */ /* 0x000fe20007ffe0ff */
[----:B0-----:R-:W-:-:S04]  /*03c0*/  @!P0 IMAD.MOV.U32 R19, RZ, RZ, R17 ;  /* 0x000000ffff138224 */ /* 0x001fc800078e0011 */
[----:B------:R-:W-:Y:S01]  /*03d0*/  IMAD.WIDE.U32 R12, R13, 0x4, R4 ;  /* 0x000000040d0c7825 */ /* 0x000fe200078e0004 */
        /* <DEDUP_REMOVED lines=11> */
[----:B------:R-:W-:Y:S02]  /*0490*/  VIADD R6, R6, 0x8 ;  /* 0x0000000806067836 */ /* 0x000fe40000000000 */
[----:B------:R-:W-:Y:S01]  /*04a0*/  VIADD R7, R7, 0xfffffff8 ;  /* 0xfffffff807077836 */ /* 0x000fe20000000000 */
[----:B0-----:R-:W-:-:S02]  /*04b0*/  @!P0 MOV R16, R21 ;  /* 0x0000001500108202 */ /* 0x001fc40000000f00 */
[----:B------:R-:W-:Y:S02]  /*04c0*/  ISETP.NE.AND P1, PT, R6, RZ, PT ;  /* 0x000000ff0600720c */ /* 0x000fe40003f25270 */
[----:B--2---:R-:W-:-:S13]  /*04d0*/  ISETP.GE.AND P0, PT, R16, R17, PT ;  /* 0x000000111000720c */ /* 0x004fda0003f06270 */
[----:B------:R0:W-:Y:S04]  /*04e0*/  @!P0 STG.E desc[UR4][R12.64], R17 ;  /* 0x000000110c008986 */ /* 0x0001e8000c101904 */
[----:B------:R1:W-:Y:S01]  /*04f0*/  @!P0 STG.E desc[UR4][R14.64], R16 ;  /* 0x000000100e008986 */ /* 0x0003e2000c101904 */
[----:B0-----:R-:W-:Y:S01]  /*0500*/  @!P0 MOV R17, R16 ;  /* 0x0000001000118202 */ /* 0x001fe20000000f00 */
[----:B------:R-:W-:Y:S06]  /*0510*/  @P1 BRA `(.L_x_1) ;  /* 0xfffffffc000c1947 */ /* 0x000fec000383ffff */
[----:B------:R-:W-:-:S07]  /*0520*/  IADD3 R7, PT, PT, R7, 0x4, RZ ;  /* 0x0000000407077810 */ /* 0x000fce0007ffe0ff */
.L_x_0:
[----:B------:R-:W-:-:S13]  /*0530*/  LOP3.LUT P0, RZ, R0, 0x7, RZ, 0xc0, !PT ;  /* 0x0000000700ff7812 */ /* 0x000fda000780c0ff */
[----:B------:R-:W-:Y:S05]  /*0540*/  @!P0 BRA `(.L_x_2) ;  /* 0x0000000400088947 */ /* 0x000fea0003800000 */
[----:B------:R-:W-:-:S04]  /*0550*/  LOP3.LUT R5, R3, 0x7, RZ, 0xc0, !PT ;  /* 0x0000000703057812 */ /* 0x000fc800078ec0ff */
[C---:B------:R-:W-:Y:S01]  /*0560*/  LOP3.LUT P0, RZ, R5.reuse, 0x3, RZ, 0xc0, !PT ;  /* 0x0000000305ff7812 */ /* 0x040fe2000780c0ff */
[----:B------:R-:W-:-:S05]  /*0570*/  VIADD R4, R5, 0xffffffff ;  /* 0xffffffff05047836 */ /* 0x000fca0000000000 */
[----:B------:R-:W-:-:S13]  /*0580*/  ISETP.GE.U32.AND P1, PT, R4, 0x3, PT ;  /* 0x000000030400780c */ /* 0x000fda0003f26070 */
[----:B------:R-:W-:Y:S05]  /*0590*/  @!P1 BRA `(.L_x_3) ;  /* 0x0000000000789947 */ /* 0x000fea0003800000 */
[----:B------:R-:W2:Y:S01]  /*05a0*/  LDC.64 R4, c[0x0][0x380] ;  /* 0x0000e000ff047b82 */ /* 0x000ea20000000a00 */
[C---:B------:R-:W-:Y:S01]  /*05b0*/  IADD3 R13, PT, PT, R7.reuse, -0x1, RZ ;  /* 0xffffffff070d7810 */ /* 0x040fe20007ffe0ff */
[----:B--2---:R-:W-:-:S04]  /*05c0*/  IMAD.WIDE.U32 R10, R7, 0x4, R4 ;  /* 0x00000004070a7825 */ /* 0x004fc800078e0004 */
[----:B------:R-:W-:Y:S01]  /*05d0*/  IMAD.WIDE.U32 R12, R13, 0x4, R4 ;  /* 0x000000040d0c7825 */ /* 0x000fe200078e0004 */
[----:B0-----:R-:W2:Y:S04]  /*05e0*/  LDG.E R6, desc[UR4][R10.64] ;  /* 0x000000040a067981 */ /* 0x001ea8000c1e1900 */
[----:B------:R-:W2:Y:S01]  /*05f0*/  LDG.E R17, desc[UR4][R12.64] ;  /* 0x000000040c117981 */ /* 0x000ea2000c1e1900 */
[----:B------:R-:W-:-:S04]  /*0600*/  VIADD R9, R7, 0xfffffffe ;  /* 0xfffffffe07097836 */ /* 0x000fc80000000000 */
[----:B------:R-:W-:Y:S01]  /*0610*/  IMAD.WIDE.U32 R8, R9, 0x4, R4 ;  /* 0x0000000409087825 */ /* 0x000fe200078e0004 */
[----:B--2---:R-:W-:-:S13]  /*0620*/  ISETP.GE.AND P1, PT, R6, R17, PT ;  /* 0x000000110600720c */ /* 0x004fda0003f26270 */
[----:B------:R0:W-:Y:S04]  /*0630*/  @!P1 STG.E desc[UR4][R10.64], R17 ;  /* 0x000000110a009986 */ /* 0x0001e8000c101904 */
[----:B------:R-:W-:Y:S04]  /*0640*/  @!P1 STG.E desc[UR4][R12.64], R6 ;  /* 0x000000060c009986 */ /* 0x000fe8000c101904 */
[----:B------:R-:W2:Y:S01]  /*0650*/  LDG.E R19, desc[UR4][R8.64] ;  /* 0x0000000408137981 */ /* 0x000ea2000c1e1900 */
[----:B-1----:R-:W-:Y:S01]  /*0660*/  VIADD R15, R7, 0xfffffffd ;  /* 0xfffffffd070f7836 */ /* 0x002fe20000000000 */
[----:B0-----:R-:W-:-:S03]  /*0670*/  @!P1 MOV R17, R6 ;  /* 0x0000000600119202 */ /* 0x001fc60000000f00 */
[----:B------:R-:W-:Y:S01]  /*0680*/  IMAD.WIDE.U32 R14, R15, 0x4, R4 ;  /* 0x000000040f0e7825 */ /* 0x000fe200078e0004 */
        /* <DEDUP_REMOVED lines=9> */
[----:B------:R2:W-:Y:S04]  /*0720*/  @!P1 STG.E desc[UR4][R14.64], R19 ;  /* 0x000000130e009986 */ /* 0x0005e8000c101904 */
[----:B------:R-:W3:Y:S01]  /*0730*/  LDG.E R6, desc[UR4][R4.64] ;  /* 0x0000000404067981 */ /* 0x000ee2000c1e1900 */
[----:B0-----:R-:W-:-:S04]  /*0740*/  @!P1 MOV R21, R19 ;  /* 0x0000001300159202 */ /* 0x001fc80000000f00 */
[----:B---3--:R-:W-:-:S13]  /*0750*/  ISETP.GE.AND P1, PT, R21, R6, PT ;  /* 0x000000061500720c */ /* 0x008fda0003f26270 */
[----:B------:R2:W-:Y:S04]  /*0760*/  @!P1 STG.E desc[UR4][R14.64], R6 ;  /* 0x000000060e009986 */ /* 0x0005e8000c101904 */
[----:B------:R2:W-:Y:S02]  /*0770*/  @!P1 STG.E desc[UR4][R4.64], R21 ;  /* 0x0000001504009986 */ /* 0x0005e4000c101904 */
.L_x_3:
[----:B------:R-:W-:Y:S05]  /*0780*/  @!P0 BRA `(.L_x_2) ;  /* 0x0000000000788947 */ /* 0x000fea0003800000 */
[C---:B------:R-:W-:Y:S02]  /*0790*/  LOP3.LUT P1, RZ, R2.reuse, 0x3, RZ, 0xc0, !PT ;  /* 0x0000000302ff7812 */ /* 0x040fe4000782c0ff */
[----:B--2---:R-:W-:-:S04]  /*07a0*/  LOP3.LUT R4, R2, 0x1, RZ, 0xc0, !PT ;  /* 0x0000000102047812 */ /* 0x004fc800078ec0ff */
[----:B------:R-:W-:-:S07]  /*07b0*/  ISETP.NE.U32.AND P0, PT, R4, 0x1, PT ;  /* 0x000000010400780c */ /* 0x000fce0003f05070 */
[----:B------:R-:W-:Y:S06]  /*07c0*/  @!P1 BRA `(.L_x_4) ;  /* 0x0000000000409947 */ /* 0x000fec0003800000 */
[----:B------:R-:W2:Y:S01]  /*07d0*/  LDC.64 R4, c[0x0][0x380] ;  /* 0x0000e000ff047b82 */ /* 0x000ea20000000a00 */
[C---:B------:R-:W-:Y:S02]  /*07e0*/  VIADD R11, R7.reuse, 0xffffffff ;  /* 0xffffffff070b7836 */ /* 0x040fe40000000000 */
[----:B--2---:R-:W-:-:S04]  /*07f0*/  IMAD.WIDE.U32 R8, R7, 0x4, R4 ;  /* 0x0000000407087825 */ /* 0x004fc800078e0004 */
[----:B------:R-:W-:Y:S01]  /*0800*/  IMAD.WIDE.U32 R10, R11, 0x4, R4 ;  /* 0x000000040b0a7825 */ /* 0x000fe200078e0004 */
[----:B0-----:R-:W2:Y:S04]  /*0810*/  LDG.E R6, desc[UR4][R8.64] ;  /* 0x0000000408067981 */ /* 0x001ea8000c1e1900 */
[----:B------:R-:W2:Y:S01]  /*0820*/  LDG.E R13, desc[UR4][R10.64] ;  /* 0x000000040a0d7981 */ /* 0x000ea2000c1e1900 */
[----:B------:R-:W-:-:S05]  /*0830*/  IADD3 R7, PT, PT, R7, -0x2, RZ ;  /* 0xfffffffe07077810 */ /* 0x000fca0007ffe0ff */
[----:B------:R-:W-:Y:S01]  /*0840*/  IMAD.WIDE.U32 R4, R7, 0x4, R4 ;  /* 0x0000000407047825 */ /* 0x000fe200078e0004 */
[----:B--2---:R-:W-:-:S13]  /*0850*/  ISETP.GE.AND P1, PT, R6, R13, PT ;  /* 0x0000000d0600720c */ /* 0x004fda0003f26270 */
[----:B------:R0:W-:Y:S04]  /*0860*/  @!P1 STG.E desc[UR4][R8.64], R13 ;  /* 0x0000000d08009986 */ /* 0x0001e8000c101904 */
[----:B------:R2:W-:Y:S04]  /*0870*/  @!P1 STG.E desc[UR4][R10.64], R6 ;  /* 0x000000060a009986 */ /* 0x0005e8000c101904 */
[----:B------:R-:W3:Y:S01]  /*0880*/  LDG.E R12, desc[UR4][R4.64] ;  /* 0x00000004040c7981 */ /* 0x000ee2000c1e1900 */
[----:B0-----:R-:W-:-:S05]  /*0890*/  @!P1 IMAD.MOV.U32 R13, RZ, RZ, R6 ;  /* 0x000000ffff0d9224 */ /* 0x001fca00078e0006 */
[----:B---3--:R-:W-:-:S13]  /*08a0*/  ISETP.GE.AND P1, PT, R13, R12, PT ;  /* 0x0000000c0d00720c */ /* 0x008fda0003f26270 */
[----:B------:R2:W-:Y:S04]  /*08b0*/  @!P1 STG.E desc[UR4][R10.64], R12 ;  /* 0x0000000c0a009986 */ /* 0x0005e8000c101904 */
[----:B------:R2:W-:Y:S02]  /*08c0*/  @!P1 STG.E desc[UR4][R4.64], R13 ;  /* 0x0000000d04009986 */ /* 0x0005e4000c101904 */
.L_x_4:
[----:B------:R-:W-:Y:S05]  /*08d0*/  @!P0 BRA `(.L_x_2) ;  /* 0x0000000000248947 */ /* 0x000fea0003800000 */
[----:B------:R-:W3:Y:S01]  /*08e0*/  LDC.64 R8, c[0x0][0x380] ;  /* 0x0000e000ff087b82 */ /* 0x000ee20000000a00 */
[C---:B--2---:R-:W-:Y:S01]  /*08f0*/  IADD3 R11, PT, PT, R7.reuse, -0x1, RZ ;  /* 0xffffffff070b7810 */ /* 0x044fe20007ffe0ff */
[----:B---3--:R-:W-:-:S04]  /*0900*/  IMAD.WIDE.U32 R4, R7, 0x4, R8 ;  /* 0x0000000407047825 */ /* 0x008fc800078e0008 */
[----:B------:R-:W-:Y:S02]  /*0910*/  IMAD.WIDE.U32 R6, R11, 0x4, R8 ;  /* 0x000000040b067825 */ /* 0x000fe400078e0008 */
[----:B0-----:R-:W2:Y:S04]  /*0920*/  LDG.E R9, desc[UR4][R4.64] ;  /* 0x0000000404097981 */ /* 0x001ea8000c1e1900 */
[----:B------:R-:W2:Y:S02]  /*0930*/  LDG.E R8, desc[UR4][R6.64] ;  /* 0x0000000406087981 */ /* 0x000ea4000c1e1900 */
[----:B--2---:R-:W-:-:S13]  /*0940*/  ISETP.GE.AND P0, PT, R9, R8, PT ;  /* 0x000000080900720c */ /* 0x004fda0003f06270 */
[----:B------:R3:W-:Y:S04]  /*0950*/  @!P0 STG.E desc[UR4][R4.64], R8 ;  /* 0x0000000804008986 */ /* 0x0007e8000c101904 */
[----:B------:R3:W-:Y:S02]  /*0960*/  @!P0 STG.E desc[UR4][R6.64], R9 ;  /* 0x0000000906008986 */ /* 0x0007e4000c101904 */
.L_x_2:
[----:B------:R-:W4:Y:S01]  /*0970*/  LDCU UR6, c[0x0][0x388] ;  /* 0x00007100ff0677ac */ /* 0x000f220008000800 */
[----:B---3--:R-:W-:Y:S01]  /*0980*/  VIADD R7, R0, 0x1 ;  /* 0x0000000100077836 */ /* 0x008fe20000000000 */
[----:B------:R-:W-:-:S04]  /*0990*/  IADD3 R2, PT, PT, R2, 0x1, RZ ;  /* 0x0000000102027810 */ /* 0x000fc80007ffe0ff */
[----:B----4-:R-:W-:-:S13]  /*09a0*/  ISETP.NE.AND P0, PT, R7, UR6, PT ;  /* 0x0000000607007c0c */ /* 0x010fda000bf05270 */
[----:B------:R-:W-:Y:S05]  /*09b0*/  @P0 BRA `(.L_x_5) ;  /* 0xfffffff400b80947 */ /* 0x000fea000383ffff */
[----:B0-----:R-:W-:Y:S05]  /*09c0*/  EXIT ;  /* 0x000000000000794d */ /* 0x001fea0003800000 */
.L_x_6:
[----:B------:R-:W-:-:S00]  /*09d0*/  BRA `(.L_x_6) ;  /* 0xfffffffc00fc7947 */ /* 0x000fc0000383ffff */
[----:B------:R-:W-:-:S00]  /*09e0*/  NOP ;  /* 0x0000000000007918 */ /* 0x000fc00000000000 */
        /* <DEDUP_REMOVED lines=9> */
.L_x_7:


//--------------------- .nv.shared.reserved.0     --------------------------
	.section	.nv.shared.reserved.0,"aw",@nobits
	.weak		__nv_reservedSMEM_offset_0_alias
	.size		__nv_reservedSMEM_offset_0_alias, 0, 64
	.other		__nv_reservedSMEM_offset_0_alias,@"STO_CUDA_RESERVED_SHARED STV_DEFAULT"
__nv_reservedSMEM_offset_0_alias:
	.zero		0
	.zero		64


//--------------------- .nv.constant0._Z19cuda_insertion_sortPii --------------------------
	.section	.nv.constant0._Z19cuda_insertion_sortPii,"a",@progbits
	.sectionflags	@""
	.align	4
.nv.constant0._Z19cuda_insertion_sortPii:
	.zero		908


//--------------------- SYMBOLS --------------------------

	.type		.nv.reservedSmem.offset0,@object
	.size		.nv.reservedSmem.offset0,0x4
